//
// Generated by NVIDIA NVVM Compiler
//
// Compiler Build ID: CL-36424714
// Cuda compilation tools, release 13.0, V13.0.88
// Based on NVVM 20.0.0
//

.version 9.0
.target sm_100
.address_size 64

	// .globl	_Z9subsetSumPiPbii

.visible .entry _Z9subsetSumPiPbii(
	.param .u64 .ptr .align 1 _Z9subsetSumPiPbii_param_0,
	.param .u64 .ptr .align 1 _Z9subsetSumPiPbii_param_1,
	.param .u32 _Z9subsetSumPiPbii_param_2,
	.param .u32 _Z9subsetSumPiPbii_param_3
)
{
	.reg .pred 	%p<45>;
	.reg .b16 	%rs<2>;
	.reg .b32 	%r<233>;
	.reg .b64 	%rd<20>;

	ld.param.u64 	%rd11, [_Z9subsetSumPiPbii_param_0];
	ld.param.u64 	%rd10, [_Z9subsetSumPiPbii_param_1];
	ld.param.u32 	%r88, [_Z9subsetSumPiPbii_param_2];
	ld.param.u32 	%r89, [_Z9subsetSumPiPbii_param_3];
	cvta.to.global.u64 	%rd1, %rd11;
	mov.u32 	%r90, %ctaid.x;
	mov.u32 	%r91, %ntid.x;
	mov.u32 	%r92, %tid.x;
	mad.lo.s32 	%r1, %r90, %r91, %r92;
	mov.b32 	%r93, 1;
	shl.b32 	%r94, %r93, %r88;
	setp.ge.s32 	%p1, %r1, %r94;
	@%p1 bra 	$L__BB0_74;
	setp.lt.s32 	%p2, %r88, 1;
	mov.b32 	%r191, 0;
	@%p2 bra 	$L__BB0_72;
	and.b32  	%r2, %r88, 15;
	setp.lt.u32 	%p3, %r88, 16;
	mov.b32 	%r219, 0;
	mov.u32 	%r191, %r219;
	@%p3 bra 	$L__BB0_37;
	and.b32  	%r219, %r88, 2147483632;
	neg.s32 	%r188, %r219;
	add.s64 	%rd18, %rd1, 32;
	mov.b32 	%r189, 0;
	mov.u32 	%r191, %r189;
$L__BB0_4:
	.pragma "nounroll";
	shr.u32 	%r99, %r1, %r189;
	and.b32  	%r100, %r99, 1;
	setp.eq.b32 	%p4, %r100, 1;
	not.pred 	%p5, %p4;
	@%p5 bra 	$L__BB0_6;
	ld.global.u32 	%r101, [%rd18+-32];
	add.s32 	%r191, %r101, %r191;
$L__BB0_6:
	and.b32  	%r103, %r99, 2;
	setp.eq.s32 	%p6, %r103, 0;
	@%p6 bra 	$L__BB0_8;
	ld.global.u32 	%r104, [%rd18+-28];
	add.s32 	%r191, %r104, %r191;
$L__BB0_8:
	and.b32  	%r106, %r99, 4;
	setp.eq.s32 	%p7, %r106, 0;
	@%p7 bra 	$L__BB0_10;
	ld.global.u32 	%r107, [%rd18+-24];
	add.s32 	%r191, %r107, %r191;
$L__BB0_10:
	and.b32  	%r109, %r99, 8;
	setp.eq.s32 	%p8, %r109, 0;
	@%p8 bra 	$L__BB0_12;
	ld.global.u32 	%r110, [%rd18+-20];
	add.s32 	%r191, %r110, %r191;
$L__BB0_12:
	and.b32  	%r112, %r99, 16;
	setp.eq.s32 	%p9, %r112, 0;
	@%p9 bra 	$L__BB0_14;
	ld.global.u32 	%r113, [%rd18+-16];
	add.s32 	%r191, %r113, %r191;
$L__BB0_14:
	and.b32  	%r115, %r99, 32;
	setp.eq.s32 	%p10, %r115, 0;
	@%p10 bra 	$L__BB0_16;
	ld.global.u32 	%r116, [%rd18+-12];
	add.s32 	%r191, %r116, %r191;
$L__BB0_16:
	and.b32  	%r118, %r99, 64;
	setp.eq.s32 	%p11, %r118, 0;
	@%p11 bra 	$L__BB0_18;
	ld.global.u32 	%r119, [%rd18+-8];
	add.s32 	%r191, %r119, %r191;
$L__BB0_18:
	and.b32  	%r121, %r99, 128;
	setp.eq.s32 	%p12, %r121, 0;
	@%p12 bra 	$L__BB0_20;
	ld.global.u32 	%r122, [%rd18+-4];
	add.s32 	%r191, %r122, %r191;
$L__BB0_20:
	and.b32  	%r124, %r99, 256;
	setp.eq.s32 	%p13, %r124, 0;
	@%p13 bra 	$L__BB0_22;
	ld.global.u32 	%r125, [%rd18];
	add.s32 	%r191, %r125, %r191;
$L__BB0_22:
	and.b32  	%r127, %r99, 512;
	setp.eq.s32 	%p14, %r127, 0;
	@%p14 bra 	$L__BB0_24;
	ld.global.u32 	%r128, [%rd18+4];
	add.s32 	%r191, %r128, %r191;
$L__BB0_24:
	and.b32  	%r130, %r99, 1024;
	setp.eq.s32 	%p15, %r130, 0;
	@%p15 bra 	$L__BB0_26;
	ld.global.u32 	%r131, [%rd18+8];
	add.s32 	%r191, %r131, %r191;
$L__BB0_26:
	and.b32  	%r133, %r99, 2048;
	setp.eq.s32 	%p16, %r133, 0;
	@%p16 bra 	$L__BB0_28;
	ld.global.u32 	%r134, [%rd18+12];
	add.s32 	%r191, %r134, %r191;
$L__BB0_28:
	and.b32  	%r136, %r99, 4096;
	setp.eq.s32 	%p17, %r136, 0;
	@%p17 bra 	$L__BB0_30;
	ld.global.u32 	%r137, [%rd18+16];
	add.s32 	%r191, %r137, %r191;
$L__BB0_30:
	and.b32  	%r139, %r99, 8192;
	setp.eq.s32 	%p18, %r139, 0;
	@%p18 bra 	$L__BB0_32;
	ld.global.u32 	%r140, [%rd18+20];
	add.s32 	%r191, %r140, %r191;
$L__BB0_32:
	and.b32  	%r142, %r99, 16384;
	setp.eq.s32 	%p19, %r142, 0;
	@%p19 bra 	$L__BB0_34;
	ld.global.u32 	%r143, [%rd18+24];
	add.s32 	%r191, %r143, %r191;
$L__BB0_34:
	and.b32  	%r145, %r99, 32768;
	setp.eq.s32 	%p20, %r145, 0;
	@%p20 bra 	$L__BB0_36;
	ld.global.u32 	%r146, [%rd18+28];
	add.s32 	%r191, %r146, %r191;
$L__BB0_36:
	add.s32 	%r189, %r189, 16;
	add.s32 	%r188, %r188, 16;
	add.s64 	%rd18, %rd18, 64;
	setp.ne.s32 	%p21, %r188, 0;
	@%p21 bra 	$L__BB0_4;
$L__BB0_37:
	setp.eq.s32 	%p22, %r2, 0;
	@%p22 bra 	$L__BB0_72;
	and.b32  	%r45, %r88, 7;
	setp.lt.u32 	%p23, %r2, 8;
	@%p23 bra 	$L__BB0_56;
	shr.u32 	%r148, %r1, %r219;
	and.b32  	%r149, %r148, 1;
	setp.eq.b32 	%p24, %r149, 1;
	not.pred 	%p25, %p24;
	mul.wide.u32 	%rd12, %r219, 4;
	add.s64 	%rd5, %rd1, %rd12;
	@%p25 bra 	$L__BB0_41;
	ld.global.u32 	%r150, [%rd5];
	add.s32 	%r191, %r150, %r191;
$L__BB0_41:
	and.b32  	%r152, %r148, 2;
	setp.eq.s32 	%p26, %r152, 0;
	@%p26 bra 	$L__BB0_43;
	ld.global.u32 	%r153, [%rd5+4];
	add.s32 	%r191, %r153, %r191;
$L__BB0_43:
	and.b32  	%r155, %r148, 4;
	setp.eq.s32 	%p27, %r155, 0;
	@%p27 bra 	$L__BB0_45;
	ld.global.u32 	%r156, [%rd5+8];
	add.s32 	%r191, %r156, %r191;
$L__BB0_45:
	and.b32  	%r158, %r148, 8;
	setp.eq.s32 	%p28, %r158, 0;
	@%p28 bra 	$L__BB0_47;
	ld.global.u32 	%r159, [%rd5+12];
	add.s32 	%r191, %r159, %r191;
$L__BB0_47:
	and.b32  	%r161, %r148, 16;
	setp.eq.s32 	%p29, %r161, 0;
	@%p29 bra 	$L__BB0_49;
	ld.global.u32 	%r162, [%rd5+16];
	add.s32 	%r191, %r162, %r191;
$L__BB0_49:
	and.b32  	%r164, %r148, 32;
	setp.eq.s32 	%p30, %r164, 0;
	@%p30 bra 	$L__BB0_51;
	ld.global.u32 	%r165, [%rd5+20];
	add.s32 	%r191, %r165, %r191;
$L__BB0_51:
	and.b32  	%r167, %r148, 64;
	setp.eq.s32 	%p31, %r167, 0;
	@%p31 bra 	$L__BB0_53;
	ld.global.u32 	%r168, [%rd5+24];
	add.s32 	%r191, %r168, %r191;
$L__BB0_53:
	and.b32  	%r170, %r148, 128;
	setp.eq.s32 	%p32, %r170, 0;
	@%p32 bra 	$L__BB0_55;
	ld.global.u32 	%r171, [%rd5+28];
	add.s32 	%r191, %r171, %r191;
$L__BB0_55:
	add.s32 	%r219, %r219, 8;
$L__BB0_56:
	setp.eq.s32 	%p33, %r45, 0;
	@%p33 bra 	$L__BB0_72;
	and.b32  	%r66, %r88, 3;
	setp.lt.u32 	%p34, %r45, 4;
	@%p34 bra 	$L__BB0_67;
	shr.u32 	%r173, %r1, %r219;
	and.b32  	%r174, %r173, 1;
	setp.eq.b32 	%p35, %r174, 1;
	not.pred 	%p36, %p35;
	mul.wide.u32 	%rd13, %r219, 4;
	add.s64 	%rd6, %rd1, %rd13;
	@%p36 bra 	$L__BB0_60;
	ld.global.u32 	%r175, [%rd6];
	add.s32 	%r191, %r175, %r191;
$L__BB0_60:
	and.b32  	%r177, %r173, 2;
	setp.eq.s32 	%p37, %r177, 0;
	@%p37 bra 	$L__BB0_62;
	ld.global.u32 	%r178, [%rd6+4];
	add.s32 	%r191, %r178, %r191;
$L__BB0_62:
	and.b32  	%r180, %r173, 4;
	setp.eq.s32 	%p38, %r180, 0;
	@%p38 bra 	$L__BB0_64;
	ld.global.u32 	%r181, [%rd6+8];
	add.s32 	%r191, %r181, %r191;
$L__BB0_64:
	and.b32  	%r183, %r173, 8;
	setp.eq.s32 	%p39, %r183, 0;
	@%p39 bra 	$L__BB0_66;
	ld.global.u32 	%r184, [%rd6+12];
	add.s32 	%r191, %r184, %r191;
$L__BB0_66:
	add.s32 	%r219, %r219, 4;
$L__BB0_67:
	setp.eq.s32 	%p40, %r66, 0;
	@%p40 bra 	$L__BB0_72;
	mul.wide.u32 	%rd14, %r219, 4;
	add.s64 	%rd19, %rd1, %rd14;
	neg.s32 	%r228, %r66;
$L__BB0_69:
	.pragma "nounroll";
	shr.u32 	%r185, %r1, %r219;
	and.b32  	%r186, %r185, 1;
	setp.eq.b32 	%p41, %r186, 1;
	not.pred 	%p42, %p41;
	@%p42 bra 	$L__BB0_71;
	ld.global.u32 	%r187, [%rd19];
	add.s32 	%r191, %r187, %r191;
$L__BB0_71:
	add.s32 	%r219, %r219, 1;
	add.s64 	%rd19, %rd19, 4;
	add.s32 	%r228, %r228, 1;
	setp.ne.s32 	%p43, %r228, 0;
	@%p43 bra 	$L__BB0_69;
$L__BB0_72:
	setp.gt.s32 	%p44, %r191, %r89;
	@%p44 bra 	$L__BB0_74;
	cvt.s64.s32 	%rd15, %r191;
	cvta.to.global.u64 	%rd16, %rd10;
	add.s64 	%rd17, %rd16, %rd15;
	mov.b16 	%rs1, 1;
	st.global.u8 	[%rd17], %rs1;
$L__BB0_74:
	ret;

}


// ===== COMPILED SASS (sm_100) =====

	.target	sm_100

	.elftype	@"ET_EXEC"


//--------------------- .note.nv.tkinfo           --------------------------
	.section	.note.nv.tkinfo,"",@"SHT_NOTE"
	.sectionflags	@"SHF_NOTE_NV_TKINFO"
	.tkinfo
        /*0018*/ 	.word	0x00000002
        /*0030*/ 	.string	""
        /*0030*/ 	.string	"ptxas"
        /*0030*/ 	.string	"Cuda compilation tools, release 13.0, V13.0.88"
        /*0030*/ 	.string	"Build cuda_13.0.r13.0/compiler.36424714_0"
        /*0030*/ 	.string	"-arch sm_100 -m 64 "



//--------------------- .note.nv.cuinfo           --------------------------
	.section	.note.nv.cuinfo,"",@"SHT_NOTE"
	.sectionflags	@"SHF_NOTE_NV_CUINFO"
        /*0018*/ 	.short	0x0002
        /*001a*/ 	.short	0x0064
        /*001c*/ 	.short	0x0082
	.zero		2


//--------------------- .nv.info                  --------------------------
	.section	.nv.info,"",@"SHT_CUDA_INFO"
	.align	4


	//----- nvinfo : EIATTR_REGCOUNT
	.align		4
        /*0000*/ 	.byte	0x04, 0x2f
        /*0002*/ 	.short	(.L_1 - .L_0)
	.align		4
.L_0:
        /*0004*/ 	.word	index@(_Z9subsetSumPiPbii)
        /*0008*/ 	.word	0x00000016


	//----- nvinfo : EIATTR_FRAME_SIZE
	.align		4
.L_1:
        /*000c*/ 	.byte	0x04, 0x11
        /*000e*/ 	.short	(.L_3 - .L_2)
	.align		4
.L_2:
        /*0010*/ 	.word	index@(_Z9subsetSumPiPbii)
        /*0014*/ 	.word	0x00000000


	//----- nvinfo : EIATTR_MIN_STACK_SIZE
	.align		4
.L_3:
        /*0018*/ 	.byte	0x04, 0x12
        /*001a*/ 	.short	(.L_5 - .L_4)
	.align		4
.L_4:
        /*001c*/ 	.word	index@(_Z9subsetSumPiPbii)
        /*0020*/ 	.word	0x00000000
.L_5:


//--------------------- .nv.compat                --------------------------
	.section	.nv.compat,"",@"SHT_CUDA_COMPAT_INFO"
	.align	4
        /*0000*/ 	.byte	0x02, 0x09, 0x00, 0x00, 0x02, 0x02, 0x01, 0x00, 0x02, 0x05, 0x05, 0x00, 0x03, 0x07, 0x01, 0x01
        /*0010*/ 	.byte	0x02, 0x03, 0x00, 0x00, 0x02, 0x06, 0x01, 0x00, 0x04, 0x0b, 0x08, 0x00, 0x09, 0x00, 0x00, 0x00
        /*0020*/ 	.byte	0x00, 0x00, 0x00, 0x00


//--------------------- .nv.info._Z9subsetSumPiPbii --------------------------
	.section	.nv.info._Z9subsetSumPiPbii,"",@"SHT_CUDA_INFO"
	.sectionflags	@""
	.align	4


	//----- nvinfo : EIATTR_CUDA_API_VERSION
	.align		4
        /*0000*/ 	.byte	0x04, 0x37
        /*0002*/ 	.short	(.L_7 - .L_6)
.L_6:
        /*0004*/ 	.word	0x00000082


	//----- nvinfo : EIATTR_KPARAM_INFO
	.align		4
.L_7:
        /*0008*/ 	.byte	0x04, 0x17
        /*000a*/ 	.short	(.L_9 - .L_8)
.L_8:
        /*000c*/ 	.word	0x00000000
        /*0010*/ 	.short	0x0003
        /*0012*/ 	.short	0x0014
        /*0014*/ 	.byte	0x00, 0xf0, 0x11, 0x00


	//----- nvinfo : EIATTR_KPARAM_INFO
	.align		4
.L_9:
        /*0018*/ 	.byte	0x04, 0x17
        /*001a*/ 	.short	(.L_11 - .L_10)
.L_10:
        /*001c*/ 	.word	0x00000000
        /*0020*/ 	.short	0x0002
        /*0022*/ 	.short	0x0010
        /*0024*/ 	.byte	0x00, 0xf0, 0x11, 0x00


	//----- nvinfo : EIATTR_KPARAM_INFO
	.align		4
.L_11:
        /*0028*/ 	.byte	0x04, 0x17
        /*002a*/ 	.short	(.L_13 - .L_12)
.L_12:
        /*002c*/ 	.word	0x00000000
        /*0030*/ 	.short	0x0001
        /*0032*/ 	.short	0x0008
        /*0034*/ 	.byte	0x00, 0xf5, 0x21, 0x00


	//----- nvinfo : EIATTR_KPARAM_INFO
	.align		4
.L_13:
        /*0038*/ 	.byte	0x04, 0x17
        /*003a*/ 	.short	(.L_15 - .L_14)
.L_14:
        /*003c*/ 	.word	0x00000000
        /*0040*/ 	.short	0x0000
        /*0042*/ 	.short	0x0000
        /*0044*/ 	.byte	0x00, 0xf5, 0x21, 0x00


	//----- nvinfo : EIATTR_SPARSE_MMA_MASK
	.align		4
.L_15:
        /*0048*/ 	.byte	0x03, 0x50
        /*004a*/ 	.short	0x0000


	//----- nvinfo : EIATTR_MAXREG_COUNT
	.align		4
        /*004c*/ 	.byte	0x03, 0x1b
        /*004e*/ 	.short	0x00ff


	//----- nvinfo : EIATTR_MERCURY_ISA_VERSION
	.align		4
        /*0050*/ 	.byte	0x03, 0x5f
        /*0052*/ 	.short	0x0101


	//----- nvinfo : EIATTR_VRC_CTA_INIT_COUNT
	.align		4
        /*0054*/ 	.byte	0x02, 0x4a
	.zero		1
	.zero		1


	//----- nvinfo : EIATTR_EXIT_INSTR_OFFSETS
	.align		4
        /*0058*/ 	.byte	0x04, 0x1c
        /*005a*/ 	.short	(.L_17 - .L_16)


	//   ....[0]....
.L_16:
        /*005c*/ 	.word	0x00000090


	//   ....[1]....
        /*0060*/ 	.word	0x00000930


	//   ....[2]....
        /*0064*/ 	.word	0x000009a0


	//----- nvinfo : EIATTR_CBANK_PARAM_SIZE
	.align		4
.L_17:
        /*0068*/ 	.byte	0x03, 0x19
        /*006a*/ 	.short	0x0018


	//----- nvinfo : EIATTR_PARAM_CBANK
	.align		4
        /*006c*/ 	.byte	0x04, 0x0a
        /*006e*/ 	.short	(.L_19 - .L_18)
	.align		4
.L_18:
        /*0070*/ 	.word	index@(.nv.constant0._Z9subsetSumPiPbii)
        /*0074*/ 	.short	0x0380
        /*0076*/ 	.short	0x0018


	//----- nvinfo : EIATTR_SW_WAR
	.align		4
.L_19:
        /*0078*/ 	.byte	0x04, 0x36
        /*007a*/ 	.short	(.L_21 - .L_20)
.L_20:
        /*007c*/ 	.word	0x00000008
.L_21:


//--------------------- .nv.callgraph             --------------------------
	.section	.nv.callgraph,"",@"SHT_CUDA_CALLGRAPH"
	.align	4
	.sectionentsize	8
	.align		4
        /*0000*/ 	.word	0x00000000
	.align		4
        /*0004*/ 	.word	0xffffffff
	.align		4
        /*0008*/ 	.word	0x00000000
	.align		4
        /*000c*/ 	.word	0xfffffffe
	.align		4
        /*0010*/ 	.word	0x00000000
	.align		4
        /*0014*/ 	.word	0xfffffffd
	.align		4
        /*0018*/ 	.word	0x00000000
	.align		4
        /*001c*/ 	.word	0xfffffffc


//--------------------- .text._Z9subsetSumPiPbii  --------------------------
	.section	.text._Z9subsetSumPiPbii,"ax",@progbits
	.align	128
        .global         _Z9subsetSumPiPbii
        .type           _Z9subsetSumPiPbii,@function
        .size           _Z9subsetSumPiPbii,(.L_x_7 - _Z9subsetSumPiPbii)
        .other          _Z9subsetSumPiPbii,@"STO_CUDA_ENTRY STV_DEFAULT"
_Z9subsetSumPiPbii:
.text._Z9subsetSumPiPbii:
[----:B------:R-:W-:Y:S01]  /*0000*/  LDC R1, c[0x0][0x37c] ;  /* 0x0000df00ff017b82 */ /* 0x000fe20000000800 */
[----:B------:R-:W0:Y:S07]  /*0010*/  S2R R3, SR_TID.X ;  /* 0x0000000000037919 */ /* 0x000e2e0000002100 */
[----:B------:R-:W0:Y:S01]  /*0020*/  S2UR UR5, SR_CTAID.X ;  /* 0x00000000000579c3 */ /* 0x000e220000002500 */
[----:B------:R-:W1:Y:S01]  /*0030*/  LDCU UR9, c[0x0][0x390] ;  /* 0x00007200ff0977ac */ /* 0x000e620008000800 */
[----:B------:R-:W-:-:S06]  /*0040*/  UMOV UR4, 0x1 ;  /* 0x0000000100047882 */ /* 0x000fcc0000000000 */
[----:B------:R-:W0:Y:S01]  /*0050*/  LDC R2, c[0x0][0x360] ;  /* 0x0000d800ff027b82 */ /* 0x000e220000000800 */
[----:B-1----:R-:W-:Y:S01]  /*0060*/  USHF.L.U32 UR4, UR4, UR9, URZ ;  /* 0x0000000904047299 */ /* 0x002fe200080006ff */
[----:B0-----:R-:W-:-:S05]  /*0070*/  IMAD R2, R2, UR5, R3 ;  /* 0x0000000502027c24 */ /* 0x001fca000f8e0203 */
[----:B------:R-:W-:-:S13]  /*0080*/  ISETP.GE.AND P0, PT, R2, UR4, PT ;  /* 0x0000000402007c0c */ /* 0x000fda000bf06270 */
[----:B------:R-:W-:Y:S05]  /*0090*/  @P0 EXIT ;  /* 0x000000000000094d */ /* 0x000fea0003800000 */
[----:B------:R-:W-:Y:S01]  /*00a0*/  UISETP.GE.AND UP0, UPT, UR9, 0x1, UPT ;  /* 0x000000010900788c */ /* 0x000fe2000bf06270 */
[----:B------:R-:W-:Y:S01]  /*00b0*/  IMAD.MOV.U32 R0, RZ, RZ, RZ ;  /* 0x000000ffff007224 */ /* 0x000fe200078e00ff */
[----:B------:R-:W0:Y:S07]  /*00c0*/  LDCU.64 UR10, c[0x0][0x358] ;  /* 0x00006b00ff0a77ac */ /* 0x000e2e0008000a00 */
[----:B------:R-:W-:Y:S05]  /*00d0*/  BRA.U !UP0, `(.L_x_0) ;  /* 0x00000009080c7547 */ /* 0x000fea000b800000 */
[----:B------:R-:W-:Y:S01]  /*00e0*/  UISETP.GE.U32.AND UP1, UPT, UR9, 0x10, UPT ;  /* 0x000000100900788c */ /* 0x000fe2000bf26070 */
[----:B------:R-:W-:Y:S01]  /*00f0*/  IMAD.MOV.U32 R3, RZ, RZ, RZ ;  /* 0x000000ffff037224 */ /* 0x000fe200078e00ff */
[----:B------:R-:W-:Y:S01]  /*0100*/  ULOP3.LUT UR6, UR9, 0xf, URZ, 0xc0, !UPT ;  /* 0x0000000f09067892 */ /* 0x000fe2000f8ec0ff */
[----:B------:R-:W-:-:S03]  /*0110*/  IMAD.MOV.U32 R0, RZ, RZ, RZ ;  /* 0x000000ffff007224 */ /* 0x000fc600078e00ff */
[----:B------:R-:W-:-:S03]  /*0120*/  UISETP.NE.AND UP0, UPT, UR6, URZ, UPT ;  /* 0x000000ff0600728c */ /* 0x000fc6000bf05270 */
[----:B------:R-:W-:Y:S08]  /*0130*/  BRA.U !UP1, `(.L_x_1) ;  /* 0x0000000109e07547 */ /* 0x000ff0000b800000 */
[----:B------:R-:W1:Y:S01]  /*0140*/  LDCU.64 UR4, c[0x0][0x380] ;  /* 0x00007000ff0477ac */ /* 0x000e620008000a00 */
[----:B------:R-:W-:Y:S01]  /*0150*/  HFMA2 R0, -RZ, RZ, 0, 0 ;  /* 0x00000000ff007431 */ /* 0x000fe200000001ff */
[----:B------:R-:W-:-:S04]  /*0160*/  ULOP3.LUT UR7, UR9, 0x7ffffff0, URZ, 0xc0, !UPT ;  /* 0x7ffffff009077892 */ /* 0x000fc8000f8ec0ff */
[----:B------:R-:W-:Y:S02]  /*0170*/  UIADD3 UR8, UPT, UPT, -UR7, URZ, URZ ;  /* 0x000000ff07087290 */ /* 0x000fe4000fffe1ff */
[----:B------:R-:W-:Y:S01]  /*0180*/  IMAD.U32 R3, RZ, RZ, UR7 ;  /* 0x00000007ff037e24 */ /* 0x000fe2000f8e00ff */
[----:B-1----:R-:W-:-:S04]  /*0190*/  UIADD3 UR4, UP1, UPT, UR4, 0x20, URZ ;  /* 0x0000002004047890 */ /* 0x002fc8000ff3e0ff */
[----:B------:R-:W-:Y:S02]  /*01a0*/  UIADD3.X UR5, UPT, UPT, URZ, UR5, URZ, UP1, !UPT ;  /* 0x00000005ff057290 */ /* 0x000fe40008ffe4ff */
[----:B------:R-:W-:Y:S01]  /*01b0*/  IMAD.U32 R6, RZ, RZ, UR4 ;  /* 0x00000004ff067e24 */ /* 0x000fe2000f8e00ff */
[----:B------:R-:W-:-:S03]  /*01c0*/  UMOV UR4, URZ ;  /* 0x000000ff00047c82 */ /* 0x000fc60008000000 */
[----:B------:R-:W-:-:S07]  /*01d0*/  IMAD.U32 R5, RZ, RZ, UR5 ;  /* 0x00000005ff057e24 */ /* 0x000fce000f8e00ff */
.L_x_2:
[----:B------:R-:W-:-:S04]  /*01e0*/  SHF.R.U32.HI R8, RZ, UR4, R2 ;  /* 0x00000004ff087c19 */ /* 0x000fc80008011602 */
[----:B------:R-:W-:-:S04]  /*01f0*/  LOP3.LUT R4, R8, 0x1, RZ, 0xc0, !PT ;  /* 0x0000000108047812 */ /* 0x000fc800078ec0ff */
[----:B------:R-:W-:Y:S02]  /*0200*/  ISETP.NE.U32.AND P0, PT, R4, 0x1, PT ;  /* 0x000000010400780c */ /* 0x000fe40003f05070 */
[----:B------:R-:W-:-:S11]  /*0210*/  MOV R4, R6 ;  /* 0x0000000600047202 */ /* 0x000fd60000000f00 */
[----:B0-----:R-:W2:Y:S01]  /*0220*/  @!P0 LDG.E R7, desc[UR10][R4.64+-0x20] ;  /* 0xffffe00a04078981 */ /* 0x001ea2000c1e1900 */
[----:B------:R-:W-:-:S13]  /*0230*/  R2P PR, R8, 0x7e ;  /* 0x0000007e08007804 */ /* 0x000fda0000000000 */
[----:B------:R-:W3:Y:S04]  /*0240*/  @P1 LDG.E R9, desc[UR10][R4.64+-0x1c] ;  /* 0xffffe40a04091981 */ /* 0x000ee8000c1e1900 */
[----:B------:R-:W4:Y:S04]  /*0250*/  @P2 LDG.E R11, desc[UR10][R4.64+-0x18] ;  /* 0xffffe80a040b2981 */ /* 0x000f28000c1e1900 */
[----:B------:R-:W5:Y:S04]  /*0260*/  @P3 LDG.E R13, desc[UR10][R4.64+-0x14] ;  /* 0xffffec0a040d3981 */ /* 0x000f68000c1e1900 */
[----:B------:R-:W5:Y:S04]  /*0270*/  @P5 LDG.E R15, desc[UR10][R4.64+-0xc] ;  /* 0xfffff40a040f5981 */ /* 0x000f68000c1e1900 */
[----:B------:R-:W5:Y:S01]  /*0280*/  @P6 LDG.E R17, desc[UR10][R4.64+-0x8] ;  /* 0xfffff80a04116981 */ /* 0x000f62000c1e1900 */
[----:B--2---:R-:W-:Y:S01]  /*0290*/  @!P0 IMAD.IADD R0, R0, 0x1, R7 ;  /* 0x0000000100008824 */ /* 0x004fe200078e0207 */
[----:B------:R-:W-:-:S02]  /*02a0*/  LOP3.LUT P0, RZ, R8, 0x80, RZ, 0xc0, !PT ;  /* 0x0000008008ff7812 */ /* 0x000fc4000780c0ff */
[----:B------:R-:W2:Y:S11]  /*02b0*/  @P4 LDG.E R7, desc[UR10][R4.64+-0x10] ;  /* 0xfffff00a04074981 */ /* 0x000eb6000c1e1900 */
[----:B------:R-:W2:Y:S01]  /*02c0*/  @P0 LDG.E R19, desc[UR10][R4.64+-0x4] ;  /* 0xfffffc0a04130981 */ /* 0x000ea2000c1e1900 */
[----:B---3--:R-:W-:-:S04]  /*02d0*/  @P1 IMAD.IADD R0, R0, 0x1, R9 ;  /* 0x0000000100001824 */ /* 0x008fc800078e0209 */
[----:B----4-:R-:W-:-:S05]  /*02e0*/  @P2 IMAD.IADD R0, R0, 0x1, R11 ;  /* 0x0000000100002824 */ /* 0x010fca00078e020b */
[----:B-----5:R-:W-:-:S05]  /*02f0*/  @P3 IADD3 R0, PT, PT, R0, R13, RZ ;  /* 0x0000000d00003210 */ /* 0x020fca0007ffe0ff */
[----:B--2---:R-:W-:-:S04]  /*0300*/  @P4 IMAD.IADD R0, R0, 0x1, R7 ;  /* 0x0000000100004824 */ /* 0x004fc800078e0207 */
[----:B------:R-:W-:-:S04]  /*0310*/  @P5 IMAD.IADD R0, R0, 0x1, R15 ;  /* 0x0000000100005824 */ /* 0x000fc800078e020f */
[----:B------:R-:W-:-:S05]  /*0320*/  @P6 IMAD.IADD R0, R0, 0x1, R17 ;  /* 0x0000000100006824 */ /* 0x000fca00078e0211 */
[----:B------:R-:W-:Y:S02]  /*0330*/  @P0 IADD3 R0, PT, PT, R0, R19, RZ ;  /* 0x0000001300000210 */ /* 0x000fe40007ffe0ff */
[----:B------:R-:W-:-:S13]  /*0340*/  R2P PR, R8.B1, 0x7f ;  /* 0x0000007f08007804 */ /* 0x000fda0000001000 */
[----:B------:R-:W2:Y:S04]  /*0350*/  @P0 LDG.E R7, desc[UR10][R4.64] ;  /* 0x0000000a04070981 */ /* 0x000ea8000c1e1900 */
[----:B------:R-:W3:Y:S04]  /*0360*/  @P1 LDG.E R9, desc[UR10][R4.64+0x4] ;  /* 0x0000040a04091981 */ /* 0x000ee8000c1e1900 */
[----:B------:R-:W4:Y:S04]  /*0370*/  @P2 LDG.E R11, desc[UR10][R4.64+0x8] ;  /* 0x0000080a040b2981 */ /* 0x000f28000c1e1900 */
[----:B------:R-:W5:Y:S04]  /*0380*/  @P3 LDG.E R13, desc[UR10][R4.64+0xc] ;  /* 0x00000c0a040d3981 */ /* 0x000f68000c1e1900 */
[----:B------:R-:W5:Y:S04]  /*0390*/  @P5 LDG.E R15, desc[UR10][R4.64+0x14] ;  /* 0x0000140a040f5981 */ /* 0x000f68000c1e1900 */
[----:B------:R-:W5:Y:S01]  /*03a0*/  @P6 LDG.E R17, desc[UR10][R4.64+0x18] ;  /* 0x0000180a04116981 */ /* 0x000f62000c1e1900 */
[----:B--2---:R-:W-:-:S03]  /*03b0*/  @P0 IMAD.IADD R0, R0, 0x1, R7 ;  /* 0x0000000100000824 */ /* 0x004fc600078e0207 */
[----:B------:R-:W2:Y:S01]  /*03c0*/  @P4 LDG.E R7, desc[UR10][R4.64+0x10] ;  /* 0x0000100a04074981 */ /* 0x000ea2000c1e1900 */
[----:B------:R-:W-:-:S13]  /*03d0*/  LOP3.LUT P0, RZ, R8, 0x8000, RZ, 0xc0, !PT ;  /* 0x0000800008ff7812 */ /* 0x000fda000780c0ff */
[----:B------:R0:W2:Y:S01]  /*03e0*/  @P0 LDG.E R19, desc[UR10][R4.64+0x1c] ;  /* 0x00001c0a04130981 */ /* 0x0000a2000c1e1900 */
[----:B---3--:R-:W-:-:S05]  /*03f0*/  @P1 IMAD.IADD R0, R0, 0x1, R9 ;  /* 0x0000000100001824 */ /* 0x008fca00078e0209 */
[----:B----4-:R-:W-:Y:S01]  /*0400*/  @P2 IADD3 R0, PT, PT, R0, R11, RZ ;  /* 0x0000000b00002210 */ /* 0x010fe20007ffe0ff */
[----:B------:R-:W-:-:S04]  /*0410*/  UIADD3 UR8, UPT, UPT, UR8, 0x10, URZ ;  /* 0x0000001008087890 */ /* 0x000fc8000fffe0ff */
[----:B-----5:R-:W-:Y:S01]  /*0420*/  @P3 IMAD.IADD R0, R0, 0x1, R13 ;  /* 0x0000000100003824 */ /* 0x020fe200078e020d */
[----:B------:R-:W-:Y:S01]  /*0430*/  UISETP.NE.AND UP1, UPT, UR8, URZ, UPT ;  /* 0x000000ff0800728c */ /* 0x000fe2000bf25270 */
[----:B------:R-:W-:Y:S01]  /*0440*/  IADD3 R6, P1, PT, R4, 0x40, RZ ;  /* 0x0000004004067810 */ /* 0x000fe20007f3e0ff */
[----:B------:R-:W-:-:S04]  /*0450*/  UIADD3 UR4, UPT, UPT, UR4, 0x10, URZ ;  /* 0x0000001004047890 */ /* 0x000fc8000fffe0ff */
[----:B0-----:R-:W-:Y:S02]  /*0460*/  IMAD.X R5, RZ, RZ, R5, P1 ;  /* 0x000000ffff057224 */ /* 0x001fe400008e0605 */
[----:B--2---:R-:W-:-:S05]  /*0470*/  @P4 IMAD.IADD R0, R0, 0x1, R7 ;  /* 0x0000000100004824 */ /* 0x004fca00078e0207 */
[----:B------:R-:W-:-:S05]  /*0480*/  @P5 IADD3 R0, PT, PT, R0, R15, RZ ;  /* 0x0000000f00005210 */ /* 0x000fca0007ffe0ff */
[----:B------:R-:W-:-:S05]  /*0490*/  @P6 IMAD.IADD R0, R0, 0x1, R17 ;  /* 0x0000000100006824 */ /* 0x000fca00078e0211 */
[----:B------:R-:W-:Y:S01]  /*04a0*/  @P0 IADD3 R0, PT, PT, R0, R19, RZ ;  /* 0x0000001300000210 */ /* 0x000fe20007ffe0ff */
[----:B------:R-:W-:Y:S06]  /*04b0*/  BRA.U UP1, `(.L_x_2) ;  /* 0xfffffffd01487547 */ /* 0x000fec000b83ffff */
.L_x_1:
[----:B------:R-:W-:Y:S05]  /*04c0*/  BRA.U !UP0, `(.L_x_0) ;  /* 0x0000000508107547 */ /* 0x000fea000b800000 */
[----:B------:R-:W1:Y:S01]  /*04d0*/  LDCU UR4, c[0x0][0x390] ;  /* 0x00007200ff0477ac */ /* 0x000e620008000800 */
[----:B------:R-:W-:Y:S02]  /*04e0*/  UISETP.GE.U32.AND UP0, UPT, UR6, 0x8, UPT ;  /* 0x000000080600788c */ /* 0x000fe4000bf06070 */
[----:B-1----:R-:W-:-:S04]  /*04f0*/  ULOP3.LUT UR5, UR4, 0x7, URZ, 0xc0, !UPT ;  /* 0x0000000704057892 */ /* 0x002fc8000f8ec0ff */
[----:B------:R-:W-:-:S03]  /*0500*/  UISETP.NE.AND UP1, UPT, UR5, URZ, UPT ;  /* 0x000000ff0500728c */ /* 0x000fc6000bf25270 */
[----:B------:R-:W-:Y:S08]  /*0510*/  BRA.U !UP0, `(.L_x_3) ;  /* 0x0000000108607547 */ /* 0x000ff0000b800000 */
[----:B------:R-:W1:Y:S01]  /*0520*/  LDC.64 R4, c[0x0][0x380] ;  /* 0x0000e000ff047b82 */ /* 0x000e620000000a00 */
[----:B------:R-:W-:-:S04]  /*0530*/  SHF.R.U32.HI R8, RZ, R3, R2 ;  /* 0x00000003ff087219 */ /* 0x000fc80000011602 */
[----:B------:R-:W-:-:S04]  /*0540*/  LOP3.LUT R6, R8, 0x1, RZ, 0xc0, !PT ;  /* 0x0000000108067812 */ /* 0x000fc800078ec0ff */
[----:B------:R-:W-:Y:S01]  /*0550*/  ISETP.NE.U32.AND P0, PT, R6, 0x1, PT ;  /* 0x000000010600780c */ /* 0x000fe20003f05070 */
[----:B-1----:R-:W-:-:S12]  /*0560*/  IMAD.WIDE.U32 R4, R3, 0x4, R4 ;  /* 0x0000000403047825 */ /* 0x002fd800078e0004 */
        /* <DEDUP_REMOVED lines=11> */
[----:B---3--:R-:W-:-:S05]  /*0620*/  @P1 IMAD.IADD R0, R0, 0x1, R9 ;  /* 0x0000000100001824 */ /* 0x008fca00078e0209 */
[----:B----4-:R-:W-:-:S05]  /*0630*/  @P2 IADD3 R0, PT, PT, R0, R11, RZ ;  /* 0x0000000b00002210 */ /* 0x010fca0007ffe0ff */
[----:B-----5:R-:W-:Y:S02]  /*0640*/  @P3 IMAD.IADD R0, R0, 0x1, R13 ;  /* 0x0000000100003824 */ /* 0x020fe400078e020d */
[----:B------:R-:W-:Y:S02]  /*0650*/  VIADD R3, R3, 0x8 ;  /* 0x0000000803037836 */ /* 0x000fe40000000000 */
[----:B--2---:R-:W-:-:S05]  /*0660*/  @P4 IMAD.IADD R0, R0, 0x1, R7 ;  /* 0x0000000100004824 */ /* 0x004fca00078e0207 */
[----:B------:R-:W-:-:S05]  /*0670*/  @P5 IADD3 R0, PT, PT, R0, R15, RZ ;  /* 0x0000000f00005210 */ /* 0x000fca0007ffe0ff */
[----:B------:R-:W-:-:S05]  /*0680*/  @P6 IMAD.IADD R0, R0, 0x1, R17 ;  /* 0x0000000100006824 */ /* 0x000fca00078e0211 */
[----:B------:R-:W-:-:S07]  /*0690*/  @P0 IADD3 R0, PT, PT, R0, R19, RZ ;  /* 0x0000001300000210 */ /* 0x000fce0007ffe0ff */
.L_x_3:
[----:B------:R-:W-:Y:S05]  /*06a0*/  BRA.U !UP1, `(.L_x_0) ;  /* 0x0000000109987547 */ /* 0x000fea000b800000 */
[----:B------:R-:W-:Y:S02]  /*06b0*/  UISETP.GE.U32.AND UP0, UPT, UR5, 0x4, UPT ;  /* 0x000000040500788c */ /* 0x000fe4000bf06070 */
[----:B------:R-:W-:-:S04]  /*06c0*/  ULOP3.LUT UR4, UR4, 0x3, URZ, 0xc0, !UPT ;  /* 0x0000000304047892 */ /* 0x000fc8000f8ec0ff */
[----:B------:R-:W-:-:S03]  /*06d0*/  UISETP.NE.AND UP1, UPT, UR4, URZ, UPT ;  /* 0x000000ff0400728c */ /* 0x000fc6000bf25270 */
[----:B------:R-:W-:Y:S08]  /*06e0*/  BRA.U !UP0, `(.L_x_4) ;  /* 0x00000001083c7547 */ /* 0x000ff0000b800000 */
[----:B------:R-:W1:Y:S01]  /*06f0*/  LDC.64 R4, c[0x0][0x380] ;  /* 0x0000e000ff047b82 */ /* 0x000e620000000a00 */
[----:B------:R-:W-:-:S04]  /*0700*/  SHF.R.U32.HI R7, RZ, R3, R2 ;  /* 0x00000003ff077219 */ /* 0x000fc80000011602 */
[----:B------:R-:W-:-:S04]  /*0710*/  LOP3.LUT R6, R7, 0x1, RZ, 0xc0, !PT ;  /* 0x0000000107067812 */ /* 0x000fc800078ec0ff */
[----:B------:R-:W-:-:S04]  /*0720*/  ISETP.NE.U32.AND P0, PT, R6, 0x1, PT ;  /* 0x000000010600780c */ /* 0x000fc80003f05070 */
[----:B------:R-:W-:Y:S01]  /*0730*/  R2P PR, R7, 0xe ;  /* 0x0000000e07007804 */ /* 0x000fe20000000000 */
[----:B-1----:R-:W-:-:S08]  /*0740*/  IMAD.WIDE.U32 R4, R3, 0x4, R4 ;  /* 0x0000000403047825 */ /* 0x002fd000078e0004 */
[----:B0-----:R-:W2:Y:S04]  /*0750*/  @!P0 LDG.E R7, desc[UR10][R4.64] ;  /* 0x0000000a04078981 */ /* 0x001ea8000c1e1900 */
[----:B------:R-:W3:Y:S04]  /*0760*/  @P1 LDG.E R9, desc[UR10][R4.64+0x4] ;  /* 0x0000040a04091981 */ /* 0x000ee8000c1e1900 */
[----:B------:R-:W4:Y:S04]  /*0770*/  @P2 LDG.E R11, desc[UR10][R4.64+0x8] ;  /* 0x0000080a040b2981 */ /* 0x000f28000c1e1900 */
[----:B------:R-:W5:Y:S01]  /*0780*/  @P3 LDG.E R13, desc[UR10][R4.64+0xc] ;  /* 0x00000c0a040d3981 */ /* 0x000f62000c1e1900 */
[----:B------:R-:W-:-:S02]  /*0790*/  VIADD R3, R3, 0x4 ;  /* 0x0000000403037836 */ /* 0x000fc40000000000 */
[----:B--2---:R-:W-:-:S04]  /*07a0*/  @!P0 IMAD.IADD R0, R0, 0x1, R7 ;  /* 0x0000000100008824 */ /* 0x004fc800078e0207 */
[----:B---3--:R-:W-:-:S05]  /*07b0*/  @P1 IMAD.IADD R0, R0, 0x1, R9 ;  /* 0x0000000100001824 */ /* 0x008fca00078e0209 */
[----:B----4-:R-:W-:-:S05]  /*07c0*/  @P2 IADD3 R0, PT, PT, R0, R11, RZ ;  /* 0x0000000b00002210 */ /* 0x010fca0007ffe0ff */
[----:B-----5:R-:W-:-:S07]  /*07d0*/  @P3 IMAD.IADD R0, R0, 0x1, R13 ;  /* 0x0000000100003824 */ /* 0x020fce00078e020d */
.L_x_4:
[----:B------:R-:W-:Y:S05]  /*07e0*/  BRA.U !UP1, `(.L_x_0) ;  /* 0x0000000109487547 */ /* 0x000fea000b800000 */
[----:B------:R-:W1:Y:S01]  /*07f0*/  LDC.64 R4, c[0x0][0x380] ;  /* 0x0000e000ff047b82 */ /* 0x000e620000000a00 */
[----:B------:R-:W-:Y:S01]  /*0800*/  UIADD3 UR4, UPT, UPT, -UR4, URZ, URZ ;  /* 0x000000ff04047290 */ /* 0x000fe2000fffe1ff */
[----:B-1----:R-:W-:-:S04]  /*0810*/  IMAD.WIDE.U32 R4, R3, 0x4, R4 ;  /* 0x0000000403047825 */ /* 0x002fc800078e0004 */
[----:B------:R-:W-:Y:S01]  /*0820*/  IMAD.MOV.U32 R7, RZ, RZ, R5 ;  /* 0x000000ffff077224 */ /* 0x000fe200078e0005 */
[----:B------:R-:W-:-:S07]  /*0830*/  MOV R6, R4 ;  /* 0x0000000400067202 */ /* 0x000fce0000000f00 */
.L_x_5:
[----:B------:R-:W-:-:S04]  /*0840*/  SHF.R.U32.HI R4, RZ, R3, R2 ;  /* 0x00000003ff047219 */ /* 0x000fc80000011602 */
[----:B------:R-:W-:-:S04]  /*0850*/  LOP3.LUT R4, R4, 0x1, RZ, 0xc0, !PT ;  /* 0x0000000104047812 */ /* 0x000fc800078ec0ff */
[----:B------:R-:W-:-:S13]  /*0860*/  ISETP.NE.U32.AND P0, PT, R4, 0x1, PT ;  /* 0x000000010400780c */ /* 0x000fda0003f05070 */
[----:B------:R-:W-:Y:S01]  /*0870*/  @!P0 MOV R5, R7 ;  /* 0x0000000700058202 */ /* 0x000fe20000000f00 */
[----:B------:R-:W-:-:S05]  /*0880*/  @!P0 IMAD.MOV.U32 R4, RZ, RZ, R6 ;  /* 0x000000ffff048224 */ /* 0x000fca00078e0006 */
[----:B0-----:R-:W2:Y:S01]  /*0890*/  @!P0 LDG.E R5, desc[UR10][R4.64] ;  /* 0x0000000a04058981 */ /* 0x001ea2000c1e1900 */
[----:B------:R-:W-:Y:S01]  /*08a0*/  UIADD3 UR4, UPT, UPT, UR4, 0x1, URZ ;  /* 0x0000000104047890 */ /* 0x000fe2000fffe0ff */
[----:B------:R-:W-:Y:S01]  /*08b0*/  IADD3 R6, P1, PT, R6, 0x4, RZ ;  /* 0x0000000406067810 */ /* 0x000fe20007f3e0ff */
[----:B------:R-:W-:Y:S02]  /*08c0*/  VIADD R3, R3, 0x1 ;  /* 0x0000000103037836 */ /* 0x000fe40000000000 */
[----:B------:R-:W-:Y:S01]  /*08d0*/  UISETP.NE.AND UP0, UPT, UR4, URZ, UPT ;  /* 0x000000ff0400728c */ /* 0x000fe2000bf05270 */
[----:B------:R-:W-:Y:S01]  /*08e0*/  IADD3.X R7, PT, PT, RZ, R7, RZ, P1, !PT ;  /* 0x00000007ff077210 */ /* 0x000fe20000ffe4ff */
[----:B--2---:R-:W-:-:S07]  /*08f0*/  @!P0 IMAD.IADD R0, R0, 0x1, R5 ;  /* 0x0000000100008824 */ /* 0x004fce00078e0205 */
[----:B------:R-:W-:Y:S05]  /*0900*/  BRA.U UP0, `(.L_x_5) ;  /* 0xfffffffd00cc7547 */ /* 0x000fea000b83ffff */
.L_x_0:
[----:B------:R-:W1:Y:S02]  /*0910*/  LDCU UR4, c[0x0][0x394] ;  /* 0x00007280ff0477ac */ /* 0x000e640008000800 */
[----:B-1----:R-:W-:-:S13]  /*0920*/  ISETP.GT.AND P0, PT, R0, UR4, PT ;  /* 0x0000000400007c0c */ /* 0x002fda000bf04270 */
[----:B0-----:R-:W-:Y:S05]  /*0930*/  @P0 EXIT ;  /* 0x000000000000094d */ /* 0x001fea0003800000 */
[----:B------:R-:W0:Y:S01]  /*0940*/  LDCU.64 UR4, c[0x0][0x388] ;  /* 0x00007100ff0477ac */ /* 0x000e220008000a00 */
[----:B------:R-:W-:Y:S01]  /*0950*/  IMAD.MOV.U32 R4, RZ, RZ, 0x1 ;  /* 0x00000001ff047424 */ /* 0x000fe200078e00ff */
[----:B0-----:R-:W-:-:S04]  /*0960*/  IADD3 R2, P0, PT, R0, UR4, RZ ;  /* 0x0000000400027c10 */ /* 0x001fc8000ff1e0ff */
[----:B------:R-:W-:Y:S02]  /*0970*/  LEA.HI.X.SX32 R3, R0, UR5, 0x1, P0 ;  /* 0x0000000500037c11 */ /* 0x000fe400080f0eff */
[----:B------:R-:W-:-:S05]  /*0980*/  PRMT R0, R4, 0x7610, R0 ;  /* 0x0000761004007816 */ /* 0x000fca0000000000 */
[----:B------:R-:W-:Y:S01]  /*0990*/  STG.E.U8 desc[UR10][R2.64], R0 ;  /* 0x0000000002007986 */ /* 0x000fe2000c10110a */
[----:B------:R-:W-:Y:S05]  /*09a0*/  EXIT ;  /* 0x000000000000794d */ /* 0x000fea0003800000 */
.L_x_6:
[----:B------:R-:W-:-:S00]  /*09b0*/  BRA `(.L_x_6) ;  /* 0xfffffffc00fc7947 */ /* 0x000fc0000383ffff */
[----:B------:R-:W-:-:S00]  /*09c0*/  NOP ;  /* 0x0000000000007918 */ /* 0x000fc00000000000 */
        /* <DEDUP_REMOVED lines=11> */
.L_x_7:


//--------------------- .nv.shared.reserved.0     --------------------------
	.section	.nv.shared.reserved.0,"aw",@nobits
	.weak		__nv_reservedSMEM_offset_0_alias
	.size		__nv_reservedSMEM_offset_0_alias, 0, 64
	.other		__nv_reservedSMEM_offset_0_alias,@"STO_CUDA_RESERVED_SHARED STV_DEFAULT"
__nv_reservedSMEM_offset_0_alias:
	.zero		0
	.zero		64


//--------------------- .nv.constant0._Z9subsetSumPiPbii --------------------------
	.section	.nv.constant0._Z9subsetSumPiPbii,"a",@progbits
	.sectionflags	@""
	.align	4
.nv.constant0._Z9subsetSumPiPbii:
	.zero		920


//--------------------- SYMBOLS --------------------------

	.type		.nv.reservedSmem.offset0,@object
	.size		.nv.reservedSmem.offset0,0x4
